//
// Generated by NVIDIA NVVM Compiler
//
// Compiler Build ID: CL-36424714
// Cuda compilation tools, release 13.0, V13.0.88
// Based on NVVM 20.0.0
//

.version 9.0
.target sm_100
.address_size 64

	// .globl	_Z6kernelPcS_

.visible .entry _Z6kernelPcS_(
	.param .u64 .ptr .align 1 _Z6kernelPcS__param_0,
	.param .u64 .ptr .align 1 _Z6kernelPcS__param_1
)
{
	.reg .pred 	%p<2>;
	.reg .b16 	%rs<2>;
	.reg .b32 	%r<2>;
	.reg .b64 	%rd<5>;

	ld.param.u64 	%rd1, [_Z6kernelPcS__param_0];
	ld.param.u64 	%rd2, [_Z6kernelPcS__param_1];
	mov.u32 	%r1, %tid.x;
	setp.ne.s32 	%p1, %r1, 0;
	@%p1 bra 	$L__BB0_2;
	cvta.to.global.u64 	%rd3, %rd1;
	cvta.to.global.u64 	%rd4, %rd2;
	ld.global.u8 	%rs1, [%rd3];
	st.global.u8 	[%rd4], %rs1;
$L__BB0_2:
	ret;

}


// ===== COMPILED SASS (sm_100) =====

	.target	sm_100

	.elftype	@"ET_EXEC"


//--------------------- .note.nv.tkinfo           --------------------------
	.section	.note.nv.tkinfo,"",@"SHT_NOTE"
	.sectionflags	@"SHF_NOTE_NV_TKINFO"
	.tkinfo
        /*0018*/ 	.word	0x00000002
        /*0030*/ 	.string	""
        /*0030*/ 	.string	"ptxas"
        /*0030*/ 	.string	"Cuda compilation tools, release 13.0, V13.0.88"
        /*0030*/ 	.string	"Build cuda_13.0.r13.0/compiler.36424714_0"
        /*0030*/ 	.string	"-arch sm_100 -m 64 "



//--------------------- .note.nv.cuinfo           --------------------------
	.section	.note.nv.cuinfo,"",@"SHT_NOTE"
	.sectionflags	@"SHF_NOTE_NV_CUINFO"
        /*0018*/ 	.short	0x0002
        /*001a*/ 	.short	0x0064
        /*001c*/ 	.short	0x0082
	.zero		2


//--------------------- .nv.info                  --------------------------
	.section	.nv.info,"",@"SHT_CUDA_INFO"
	.align	4


	//----- nvinfo : EIATTR_REGCOUNT
	.align		4
        /*0000*/ 	.byte	0x04, 0x2f
        /*0002*/ 	.short	(.L_1 - .L_0)
	.align		4
.L_0:
        /*0004*/ 	.word	index@(_Z6kernelPcS_)
        /*0008*/ 	.word	0x00000008


	//----- nvinfo : EIATTR_FRAME_SIZE
	.align		4
.L_1:
        /*000c*/ 	.byte	0x04, 0x11
        /*000e*/ 	.short	(.L_3 - .L_2)
	.align		4
.L_2:
        /*0010*/ 	.word	index@(_Z6kernelPcS_)
        /*0014*/ 	.word	0x00000000


	//----- nvinfo : EIATTR_MIN_STACK_SIZE
	.align		4
.L_3:
        /*0018*/ 	.byte	0x04, 0x12
        /*001a*/ 	.short	(.L_5 - .L_4)
	.align		4
.L_4:
        /*001c*/ 	.word	index@(_Z6kernelPcS_)
        /*0020*/ 	.word	0x00000000
.L_5:


//--------------------- .nv.compat                --------------------------
	.section	.nv.compat,"",@"SHT_CUDA_COMPAT_INFO"
	.align	4
        /*0000*/ 	.byte	0x02, 0x09, 0x00, 0x00, 0x02, 0x02, 0x01, 0x00, 0x02, 0x05, 0x05, 0x00, 0x03, 0x07, 0x01, 0x01
        /*0010*/ 	.byte	0x02, 0x03, 0x00, 0x00, 0x02, 0x06, 0x01, 0x00, 0x04, 0x0b, 0x08, 0x00, 0x09, 0x00, 0x00, 0x00
        /*0020*/ 	.byte	0x00, 0x00, 0x00, 0x00


//--------------------- .nv.info._Z6kernelPcS_    --------------------------
	.section	.nv.info._Z6kernelPcS_,"",@"SHT_CUDA_INFO"
	.sectionflags	@""
	.align	4


	//----- nvinfo : EIATTR_CUDA_API_VERSION
	.align		4
        /*0000*/ 	.byte	0x04, 0x37
        /*0002*/ 	.short	(.L_7 - .L_6)
.L_6:
        /*0004*/ 	.word	0x00000082


	//----- nvinfo : EIATTR_KPARAM_INFO
	.align		4
.L_7:
        /*0008*/ 	.byte	0x04, 0x17
        /*000a*/ 	.short	(.L_9 - .L_8)
.L_8:
        /*000c*/ 	.word	0x00000000
        /*0010*/ 	.short	0x0001
        /*0012*/ 	.short	0x0008
        /*0014*/ 	.byte	0x00, 0xf5, 0x21, 0x00


	//----- nvinfo : EIATTR_KPARAM_INFO
	.align		4
.L_9:
        /*0018*/ 	.byte	0x04, 0x17
        /*001a*/ 	.short	(.L_11 - .L_10)
.L_10:
        /*001c*/ 	.word	0x00000000
        /*0020*/ 	.short	0x0000
        /*0022*/ 	.short	0x0000
        /*0024*/ 	.byte	0x00, 0xf5, 0x21, 0x00


	//----- nvinfo : EIATTR_SPARSE_MMA_MASK
	.align		4
.L_11:
        /*0028*/ 	.byte	0x03, 0x50
        /*002a*/ 	.short	0x0000


	//----- nvinfo : EIATTR_MAXREG_COUNT
	.align		4
        /*002c*/ 	.byte	0x03, 0x1b
        /*002e*/ 	.short	0x00ff


	//----- nvinfo : EIATTR_MERCURY_ISA_VERSION
	.align		4
        /*0030*/ 	.byte	0x03, 0x5f
        /*0032*/ 	.short	0x0101


	//----- nvinfo : EIATTR_VRC_CTA_INIT_COUNT
	.align		4
        /*0034*/ 	.byte	0x02, 0x4a
	.zero		1
	.zero		1


	//----- nvinfo : EIATTR_EXIT_INSTR_OFFSETS
	.align		4
        /*0038*/ 	.byte	0x04, 0x1c
        /*003a*/ 	.short	(.L_13 - .L_12)


	//   ....[0]....
.L_12:
        /*003c*/ 	.word	0x00000030


	//   ....[1]....
        /*0040*/ 	.word	0x00000090


	//----- nvinfo : EIATTR_CBANK_PARAM_SIZE
	.align		4
.L_13:
        /*0044*/ 	.byte	0x03, 0x19
        /*0046*/ 	.short	0x0010


	//----- nvinfo : EIATTR_PARAM_CBANK
	.align		4
        /*0048*/ 	.byte	0x04, 0x0a
        /*004a*/ 	.short	(.L_15 - .L_14)
	.align		4
.L_14:
        /*004c*/ 	.word	index@(.nv.constant0._Z6kernelPcS_)
        /*0050*/ 	.short	0x0380
        /*0052*/ 	.short	0x0010


	//----- nvinfo : EIATTR_SW_WAR
	.align		4
.L_15:
        /*0054*/ 	.byte	0x04, 0x36
        /*0056*/ 	.short	(.L_17 - .L_16)
.L_16:
        /*0058*/ 	.word	0x00000008
.L_17:


//--------------------- .nv.callgraph             --------------------------
	.section	.nv.callgraph,"",@"SHT_CUDA_CALLGRAPH"
	.align	4
	.sectionentsize	8
	.align		4
        /*0000*/ 	.word	0x00000000
	.align		4
        /*0004*/ 	.word	0xffffffff
	.align		4
        /*0008*/ 	.word	0x00000000
	.align		4
        /*000c*/ 	.word	0xfffffffe
	.align		4
        /*0010*/ 	.word	0x00000000
	.align		4
        /*0014*/ 	.word	0xfffffffd
	.align		4
        /*0018*/ 	.word	0x00000000
	.align		4
        /*001c*/ 	.word	0xfffffffc


//--------------------- .text._Z6kernelPcS_       --------------------------
	.section	.text._Z6kernelPcS_,"ax",@progbits
	.align	128
        .global         _Z6kernelPcS_
        .type           _Z6kernelPcS_,@function
        .size           _Z6kernelPcS_,(.L_x_1 - _Z6kernelPcS_)
        .other          _Z6kernelPcS_,@"STO_CUDA_ENTRY STV_DEFAULT"
_Z6kernelPcS_:
.text._Z6kernelPcS_:
[----:B------:R-:W-:Y:S01]  /*0000*/  LDC R1, c[0x0][0x37c] ;  /* 0x0000df00ff017b82 */ /* 0x000fe20000000800 */
[----:B------:R-:W0:Y:S02]  /*0010*/  S2R R0, SR_TID.X ;  /* 0x0000000000007919 */ /* 0x000e240000002100 */
[----:B0-----:R-:W-:-:S13]  /*0020*/  ISETP.NE.AND P0, PT, R0, RZ, PT ;  /* 0x000000ff0000720c */ /* 0x001fda0003f05270 */
[----:B------:R-:W-:Y:S05]  /*0030*/  @P0 EXIT ;  /* 0x000000000000094d */ /* 0x000fea0003800000 */
[----:B------:R-:W0:Y:S01]  /*0040*/  LDC.64 R2, c[0x0][0x380] ;  /* 0x0000e000ff027b82 */ /* 0x000e220000000a00 */
[----:B------:R-:W0:Y:S02]  /*0050*/  LDCU.64 UR4, c[0x0][0x358] ;  /* 0x00006b00ff0477ac */ /* 0x000e240008000a00 */
[----:B0-----:R-:W2:Y:S05]  /*0060*/  LDG.E.U8 R3, desc[UR4][R2.64] ;  /* 0x0000000402037981 */ /* 0x001eaa000c1e1100 */
[----:B------:R-:W2:Y:S02]  /*0070*/  LDC.64 R4, c[0x0][0x388] ;  /* 0x0000e200ff047b82 */ /* 0x000ea40000000a00 */
[----:B--2---:R-:W-:Y:S01]  /*0080*/  STG.E.U8 desc[UR4][R4.64], R3 ;  /* 0x0000000304007986 */ /* 0x004fe2000c101104 */
[----:B------:R-:W-:Y:S05]  /*0090*/  EXIT ;  /* 0x000000000000794d */ /* 0x000fea0003800000 */
.L_x_0:
[----:B------:R-:W-:-:S00]  /*00a0*/  BRA `(.L_x_0) ;  /* 0xfffffffc00fc7947 */ /* 0x000fc0000383ffff */
[----:B------:R-:W-:-:S00]  /*00b0*/  NOP ;  /* 0x0000000000007918 */ /* 0x000fc00000000000 */
        /* <DEDUP_REMOVED lines=12> */
.L_x_1:


//--------------------- .nv.shared.reserved.0     --------------------------
	.section	.nv.shared.reserved.0,"aw",@nobits
	.weak		__nv_reservedSMEM_offset_0_alias
	.size		__nv_reservedSMEM_offset_0_alias, 0, 64
	.other		__nv_reservedSMEM_offset_0_alias,@"STO_CUDA_RESERVED_SHARED STV_DEFAULT"
__nv_reservedSMEM_offset_0_alias:
	.zero		0
	.zero		64


//--------------------- .nv.constant0._Z6kernelPcS_ --------------------------
	.section	.nv.constant0._Z6kernelPcS_,"a",@progbits
	.sectionflags	@""
	.align	4
.nv.constant0._Z6kernelPcS_:
	.zero		912


//--------------------- SYMBOLS --------------------------

	.type		.nv.reservedSmem.offset0,@object
	.size		.nv.reservedSmem.offset0,0x4
